//
// Generated by NVIDIA NVVM Compiler
//
// Compiler Build ID: CL-36424714
// Cuda compilation tools, release 13.0, V13.0.88
// Based on NVVM 20.0.0
//

.version 9.0
.target sm_100
.address_size 64

	// .globl	_Z15reduceAddKernelmmPKfPf
.extern .shared .align 16 .b8 sdata[];

.visible .entry _Z15reduceAddKernelmmPKfPf(
	.param .u64 _Z15reduceAddKernelmmPKfPf_param_0,
	.param .u64 _Z15reduceAddKernelmmPKfPf_param_1,
	.param .u64 .ptr .align 1 _Z15reduceAddKernelmmPKfPf_param_2,
	.param .u64 .ptr .align 1 _Z15reduceAddKernelmmPKfPf_param_3
)
{
	.reg .pred 	%p<7>;
	.reg .b32 	%r<16>;
	.reg .b32 	%f<25>;
	.reg .b64 	%rd<20>;

	ld.param.u64 	%rd10, [_Z15reduceAddKernelmmPKfPf_param_0];
	ld.param.u64 	%rd7, [_Z15reduceAddKernelmmPKfPf_param_1];
	ld.param.u64 	%rd8, [_Z15reduceAddKernelmmPKfPf_param_2];
	ld.param.u64 	%rd9, [_Z15reduceAddKernelmmPKfPf_param_3];
	mov.u32 	%r3, %ctaid.y;
	cvt.u64.u32 	%rd1, %r3;
	mov.u32 	%r4, %tid.x;
	cvt.u64.u32 	%rd2, %r4;
	mov.u32 	%r1, %ntid.x;
	mov.u32 	%r5, %ctaid.x;
	mul.lo.s32 	%r6, %r1, %r5;
	cvt.u64.u32 	%rd11, %r6;
	add.s64 	%rd3, %rd11, %rd2;
	setp.ge.u64 	%p1, %rd3, %rd10;
	shl.b32 	%r7, %r4, 2;
	mov.u32 	%r8, sdata;
	add.s32 	%r2, %r8, %r7;
	@%p1 bra 	$L__BB0_2;
	cvta.to.global.u64 	%rd12, %rd8;
	mad.lo.s64 	%rd13, %rd7, %rd3, %rd1;
	shl.b64 	%rd14, %rd13, 2;
	add.s64 	%rd15, %rd12, %rd14;
	ld.global.f32 	%f1, [%rd15];
	st.shared.f32 	[%r2], %f1;
	bra.uni 	$L__BB0_3;
$L__BB0_2:
	mov.b32 	%r9, 0;
	st.shared.u32 	[%r2], %r9;
$L__BB0_3:
	bar.sync 	0;
	setp.lt.u32 	%p2, %r1, 66;
	@%p2 bra 	$L__BB0_8;
	shr.u32 	%r10, %r1, 1;
	cvt.u64.u32 	%rd19, %r10;
$L__BB0_5:
	setp.le.u64 	%p3, %rd19, %rd2;
	@%p3 bra 	$L__BB0_7;
	cvt.u32.u64 	%r11, %rd19;
	shl.b32 	%r12, %r11, 2;
	add.s32 	%r13, %r2, %r12;
	ld.shared.f32 	%f2, [%r13];
	ld.shared.f32 	%f3, [%r2];
	add.f32 	%f4, %f2, %f3;
	st.shared.f32 	[%r2], %f4;
$L__BB0_7:
	bar.sync 	0;
	shr.u64 	%rd6, %rd19, 1;
	setp.gt.u64 	%p4, %rd19, 65;
	mov.u64 	%rd19, %rd6;
	@%p4 bra 	$L__BB0_5;
$L__BB0_8:
	cvt.u32.u64 	%r14, %rd2;
	setp.gt.u32 	%p5, %r14, 31;
	@%p5 bra 	$L__BB0_11;
	ld.volatile.shared.f32 	%f5, [%r2+128];
	ld.volatile.shared.f32 	%f6, [%r2];
	add.f32 	%f7, %f5, %f6;
	st.volatile.shared.f32 	[%r2], %f7;
	ld.volatile.shared.f32 	%f8, [%r2+64];
	ld.volatile.shared.f32 	%f9, [%r2];
	add.f32 	%f10, %f8, %f9;
	st.volatile.shared.f32 	[%r2], %f10;
	ld.volatile.shared.f32 	%f11, [%r2+32];
	ld.volatile.shared.f32 	%f12, [%r2];
	add.f32 	%f13, %f11, %f12;
	st.volatile.shared.f32 	[%r2], %f13;
	ld.volatile.shared.f32 	%f14, [%r2+16];
	ld.volatile.shared.f32 	%f15, [%r2];
	add.f32 	%f16, %f14, %f15;
	st.volatile.shared.f32 	[%r2], %f16;
	ld.volatile.shared.f32 	%f17, [%r2+8];
	ld.volatile.shared.f32 	%f18, [%r2];
	add.f32 	%f19, %f17, %f18;
	st.volatile.shared.f32 	[%r2], %f19;
	ld.volatile.shared.f32 	%f20, [%r2+4];
	ld.volatile.shared.f32 	%f21, [%r2];
	add.f32 	%f22, %f20, %f21;
	st.volatile.shared.f32 	[%r2], %f22;
	setp.ne.s32 	%p6, %r14, 0;
	@%p6 bra 	$L__BB0_11;
	cvta.to.global.u64 	%rd16, %rd9;
	shl.b64 	%rd17, %rd1, 2;
	add.s64 	%rd18, %rd16, %rd17;
	ld.shared.f32 	%f23, [sdata];
	atom.global.add.f32 	%f24, [%rd18], %f23;
$L__BB0_11:
	ret;

}


// ===== COMPILED SASS (sm_100) =====

	.target	sm_100

	.elftype	@"ET_EXEC"


//--------------------- .note.nv.tkinfo           --------------------------
	.section	.note.nv.tkinfo,"",@"SHT_NOTE"
	.sectionflags	@"SHF_NOTE_NV_TKINFO"
	.tkinfo
        /*0018*/ 	.word	0x00000002
        /*0030*/ 	.string	""
        /*0030*/ 	.string	"ptxas"
        /*0030*/ 	.string	"Cuda compilation tools, release 13.0, V13.0.88"
        /*0030*/ 	.string	"Build cuda_13.0.r13.0/compiler.36424714_0"
        /*0030*/ 	.string	"-arch sm_100 -m 64 "



//--------------------- .note.nv.cuinfo           --------------------------
	.section	.note.nv.cuinfo,"",@"SHT_NOTE"
	.sectionflags	@"SHF_NOTE_NV_CUINFO"
        /*0018*/ 	.short	0x0002
        /*001a*/ 	.short	0x0064
        /*001c*/ 	.short	0x0082
	.zero		2


//--------------------- .nv.info                  --------------------------
	.section	.nv.info,"",@"SHT_CUDA_INFO"
	.align	4


	//----- nvinfo : EIATTR_REGCOUNT
	.align		4
        /*0000*/ 	.byte	0x04, 0x2f
        /*0002*/ 	.short	(.L_1 - .L_0)
	.align		4
.L_0:
        /*0004*/ 	.word	index@(_Z15reduceAddKernelmmPKfPf)
        /*0008*/ 	.word	0x0000000c


	//----- nvinfo : EIATTR_FRAME_SIZE
	.align		4
.L_1:
        /*000c*/ 	.byte	0x04, 0x11
        /*000e*/ 	.short	(.L_3 - .L_2)
	.align		4
.L_2:
        /*0010*/ 	.word	index@(_Z15reduceAddKernelmmPKfPf)
        /*0014*/ 	.word	0x00000000


	//----- nvinfo : EIATTR_MIN_STACK_SIZE
	.align		4
.L_3:
        /*0018*/ 	.byte	0x04, 0x12
        /*001a*/ 	.short	(.L_5 - .L_4)
	.align		4
.L_4:
        /*001c*/ 	.word	index@(_Z15reduceAddKernelmmPKfPf)
        /*0020*/ 	.word	0x00000000
.L_5:


//--------------------- .nv.compat                --------------------------
	.section	.nv.compat,"",@"SHT_CUDA_COMPAT_INFO"
	.align	4
        /*0000*/ 	.byte	0x02, 0x09, 0x00, 0x00, 0x02, 0x02, 0x01, 0x00, 0x02, 0x05, 0x05, 0x00, 0x03, 0x07, 0x01, 0x01
        /*0010*/ 	.byte	0x02, 0x03, 0x00, 0x00, 0x02, 0x06, 0x01, 0x00, 0x04, 0x0b, 0x08, 0x00, 0x09, 0x00, 0x00, 0x00
        /*0020*/ 	.byte	0x00, 0x00, 0x00, 0x00


//--------------------- .nv.info._Z15reduceAddKernelmmPKfPf --------------------------
	.section	.nv.info._Z15reduceAddKernelmmPKfPf,"",@"SHT_CUDA_INFO"
	.sectionflags	@""
	.align	4


	//----- nvinfo : EIATTR_CUDA_API_VERSION
	.align		4
        /*0000*/ 	.byte	0x04, 0x37
        /*0002*/ 	.short	(.L_7 - .L_6)
.L_6:
        /*0004*/ 	.word	0x00000082


	//----- nvinfo : EIATTR_KPARAM_INFO
	.align		4
.L_7:
        /*0008*/ 	.byte	0x04, 0x17
        /*000a*/ 	.short	(.L_9 - .L_8)
.L_8:
        /*000c*/ 	.word	0x00000000
        /*0010*/ 	.short	0x0003
        /*0012*/ 	.short	0x0018
        /*0014*/ 	.byte	0x00, 0xf5, 0x21, 0x00


	//----- nvinfo : EIATTR_KPARAM_INFO
	.align		4
.L_9:
        /*0018*/ 	.byte	0x04, 0x17
        /*001a*/ 	.short	(.L_11 - .L_10)
.L_10:
        /*001c*/ 	.word	0x00000000
        /*0020*/ 	.short	0x0002
        /*0022*/ 	.short	0x0010
        /*0024*/ 	.byte	0x00, 0xf5, 0x21, 0x00


	//----- nvinfo : EIATTR_KPARAM_INFO
	.align		4
.L_11:
        /*0028*/ 	.byte	0x04, 0x17
        /*002a*/ 	.short	(.L_13 - .L_12)
.L_12:
        /*002c*/ 	.word	0x00000000
        /*0030*/ 	.short	0x0001
        /*0032*/ 	.short	0x0008
        /*0034*/ 	.byte	0x00, 0xf0, 0x21, 0x00


	//----- nvinfo : EIATTR_KPARAM_INFO
	.align		4
.L_13:
        /*0038*/ 	.byte	0x04, 0x17
        /*003a*/ 	.short	(.L_15 - .L_14)
.L_14:
        /*003c*/ 	.word	0x00000000
        /*0040*/ 	.short	0x0000
        /*0042*/ 	.short	0x0000
        /*0044*/ 	.byte	0x00, 0xf0, 0x21, 0x00


	//----- nvinfo : EIATTR_SPARSE_MMA_MASK
	.align		4
.L_15:
        /*0048*/ 	.byte	0x03, 0x50
        /*004a*/ 	.short	0x0000


	//----- nvinfo : EIATTR_MAXREG_COUNT
	.align		4
        /*004c*/ 	.byte	0x03, 0x1b
        /*004e*/ 	.short	0x00ff


	//----- nvinfo : EIATTR_NUM_BARRIERS
	.align		4
        /*0050*/ 	.byte	0x02, 0x4c
        /*0052*/ 	.byte	0x01
	.zero		1


	//----- nvinfo : EIATTR_MERCURY_ISA_VERSION
	.align		4
        /*0054*/ 	.byte	0x03, 0x5f
        /*0056*/ 	.short	0x0101


	//----- nvinfo : EIATTR_VRC_CTA_INIT_COUNT
	.align		4
        /*0058*/ 	.byte	0x02, 0x4a
	.zero		1
	.zero		1


	//----- nvinfo : EIATTR_EXIT_INSTR_OFFSETS
	.align		4
        /*005c*/ 	.byte	0x04, 0x1c
        /*005e*/ 	.short	(.L_17 - .L_16)


	//   ....[0]....
.L_16:
        /*0060*/ 	.word	0x00000330


	//   ....[1]....
        /*0064*/ 	.word	0x000004d0


	//   ....[2]....
        /*0068*/ 	.word	0x00000580


	//----- nvinfo : EIATTR_CBANK_PARAM_SIZE
	.align		4
.L_17:
        /*006c*/ 	.byte	0x03, 0x19
        /*006e*/ 	.short	0x0020


	//----- nvinfo : EIATTR_PARAM_CBANK
	.align		4
        /*0070*/ 	.byte	0x04, 0x0a
        /*0072*/ 	.short	(.L_19 - .L_18)
	.align		4
.L_18:
        /*0074*/ 	.word	index@(.nv.constant0._Z15reduceAddKernelmmPKfPf)
        /*0078*/ 	.short	0x0380
        /*007a*/ 	.short	0x0020


	//----- nvinfo : EIATTR_SW_WAR
	.align		4
.L_19:
        /*007c*/ 	.byte	0x04, 0x36
        /*007e*/ 	.short	(.L_21 - .L_20)
.L_20:
        /*0080*/ 	.word	0x00000008
.L_21:


//--------------------- .nv.callgraph             --------------------------
	.section	.nv.callgraph,"",@"SHT_CUDA_CALLGRAPH"
	.align	4
	.sectionentsize	8
	.align		4
        /*0000*/ 	.word	0x00000000
	.align		4
        /*0004*/ 	.word	0xffffffff
	.align		4
        /*0008*/ 	.word	0x00000000
	.align		4
        /*000c*/ 	.word	0xfffffffe
	.align		4
        /*0010*/ 	.word	0x00000000
	.align		4
        /*0014*/ 	.word	0xfffffffd
	.align		4
        /*0018*/ 	.word	0x00000000
	.align		4
        /*001c*/ 	.word	0xfffffffc


//--------------------- .text._Z15reduceAddKernelmmPKfPf --------------------------
	.section	.text._Z15reduceAddKernelmmPKfPf,"ax",@progbits
	.align	128
        .global         _Z15reduceAddKernelmmPKfPf
        .type           _Z15reduceAddKernelmmPKfPf,@function
        .size           _Z15reduceAddKernelmmPKfPf,(.L_x_3 - _Z15reduceAddKernelmmPKfPf)
        .other          _Z15reduceAddKernelmmPKfPf,@"STO_CUDA_ENTRY STV_DEFAULT"
_Z15reduceAddKernelmmPKfPf:
.text._Z15reduceAddKernelmmPKfPf:
[----:B------:R-:W-:Y:S01]  /*0000*/  LDC R1, c[0x0][0x37c] ;  /* 0x0000df00ff017b82 */ /* 0x000fe20000000800 */
[----:B------:R-:W0:Y:S01]  /*0010*/  S2R R2, SR_CTAID.X ;  /* 0x0000000000027919 */ /* 0x000e220000002500 */
[----:B------:R-:W0:Y:S06]  /*0020*/  LDCU UR6, c[0x0][0x360] ;  /* 0x00006c00ff0677ac */ /* 0x000e2c0008000800 */
[----:B------:R-:W1:Y:S01]  /*0030*/  S2UR UR7, SR_CTAID.Y ;  /* 0x00000000000779c3 */ /* 0x000e620000002600 */
[----:B------:R-:W2:Y:S01]  /*0040*/  S2R R0, SR_TID.X ;  /* 0x0000000000007919 */ /* 0x000ea20000002100 */
[----:B------:R-:W3:Y:S01]  /*0050*/  LDCU.64 UR4, c[0x0][0x380] ;  /* 0x00007000ff0477ac */ /* 0x000ee20008000a00 */
[----:B------:R-:W4:Y:S01]  /*0060*/  LDCU.64 UR8, c[0x0][0x358] ;  /* 0x00006b00ff0877ac */ /* 0x000f220008000a00 */
[----:B0-----:R-:W-:-:S02]  /*0070*/  IMAD R5, R2, UR6, RZ ;  /* 0x0000000602057c24 */ /* 0x001fc4000f8e02ff */
[----:B-1----:R-:W-:-:S03]  /*0080*/  IMAD.U32 R2, RZ, RZ, UR7 ;  /* 0x00000007ff027e24 */ /* 0x002fc6000f8e00ff */
[----:B--2---:R-:W-:-:S04]  /*0090*/  IADD3 R5, P1, PT, R5, R0, RZ ;  /* 0x0000000005057210 */ /* 0x004fc80007f3e0ff */
[----:B---3--:R-:W-:Y:S01]  /*00a0*/  ISETP.GE.U32.AND P0, PT, R5, UR4, PT ;  /* 0x0000000405007c0c */ /* 0x008fe2000bf06070 */
[----:B------:R-:W-:-:S05]  /*00b0*/  IMAD.X R3, RZ, RZ, RZ, P1 ;  /* 0x000000ffff037224 */ /* 0x000fca00008e06ff */
[----:B------:R-:W-:-:S13]  /*00c0*/  ISETP.GE.U32.AND.EX P0, PT, R3, UR5, PT, P0 ;  /* 0x0000000503007c0c */ /* 0x000fda000bf06100 */
[----:B------:R-:W0:Y:S08]  /*00d0*/  @!P0 LDC.64 R6, c[0x0][0x388] ;  /* 0x0000e200ff068b82 */ /* 0x000e300000000a00 */
[----:B------:R-:W1:Y:S01]  /*00e0*/  @!P0 LDC.64 R8, c[0x0][0x390] ;  /* 0x0000e400ff088b82 */ /* 0x000e620000000a00 */
[----:B0-----:R-:W-:Y:S01]  /*00f0*/  @!P0 IMAD R4, R3, R6, RZ ;  /* 0x0000000603048224 */ /* 0x001fe200078e02ff */
[----:B------:R-:W-:-:S03]  /*0100*/  @!P0 MOV R3, RZ ;  /* 0x000000ff00038202 */ /* 0x000fc60000000f00 */
[----:B------:R-:W-:-:S04]  /*0110*/  @!P0 IMAD.WIDE.U32 R2, R5, R6, R2 ;  /* 0x0000000605028225 */ /* 0x000fc800078e0002 */
[----:B------:R-:W-:Y:S01]  /*0120*/  @!P0 IMAD R5, R5, R7, R4 ;  /* 0x0000000705058224 */ /* 0x000fe200078e0204 */
[----:B-1----:R-:W-:-:S03]  /*0130*/  @!P0 LEA R4, P1, R2, R8, 0x2 ;  /* 0x0000000802048211 */ /* 0x002fc600078210ff */
[----:B------:R-:W-:-:S05]  /*0140*/  @!P0 IMAD.IADD R3, R3, 0x1, R5 ;  /* 0x0000000103038824 */ /* 0x000fca00078e0205 */
[----:B------:R-:W-:-:S06]  /*0150*/  @!P0 LEA.HI.X R5, R2, R9, R3, 0x2, P1 ;  /* 0x0000000902058211 */ /* 0x000fcc00008f1403 */
[----:B----4-:R-:W2:Y:S01]  /*0160*/  @!P0 LDG.E R5, desc[UR8][R4.64] ;  /* 0x0000000804058981 */ /* 0x010ea2000c1e1900 */
[----:B------:R-:W0:Y:S01]  /*0170*/  S2UR UR5, SR_CgaCtaId ;  /* 0x00000000000579c3 */ /* 0x000e220000008800 */
[----:B------:R-:W-:Y:S01]  /*0180*/  UMOV UR4, 0x400 ;  /* 0x0000040000047882 */ /* 0x000fe20000000000 */
[----:B------:R-:W-:Y:S01]  /*0190*/  UISETP.GE.U32.AND UP0, UPT, UR6, 0x42, UPT ;  /* 0x000000420600788c */ /* 0x000fe2000bf06070 */
[----:B------:R-:W-:Y:S01]  /*01a0*/  ISETP.GT.U32.AND P1, PT, R0, 0x1f, PT ;  /* 0x0000001f0000780c */ /* 0x000fe20003f24070 */
[----:B0-----:R-:W-:-:S06]  /*01b0*/  ULEA UR4, UR5, UR4, 0x18 ;  /* 0x0000000405047291 */ /* 0x001fcc000f8ec0ff */
[----:B------:R-:W-:-:S05]  /*01c0*/  LEA R2, R0, UR4, 0x2 ;  /* 0x0000000400027c11 */ /* 0x000fca000f8e10ff */
[----:B--2---:R0:W-:Y:S04]  /*01d0*/  @!P0 STS [R2], R5 ;  /* 0x0000000502008388 */ /* 0x0041e80000000800 */
[----:B------:R0:W-:Y:S01]  /*01e0*/  @P0 STS [R2], RZ ;  /* 0x000000ff02000388 */ /* 0x0001e20000000800 */
[----:B------:R-:W-:Y:S06]  /*01f0*/  BAR.SYNC.DEFER_BLOCKING 0x0 ;  /* 0x0000000000007b1d */ /* 0x000fec0000010000 */
[----:B------:R-:W-:Y:S05]  /*0200*/  BRA.U !UP0, `(.L_x_0) ;  /* 0x0000000108487547 */ /* 0x000fea000b800000 */
[----:B------:R-:W-:Y:S01]  /*0210*/  USHF.R.U32.HI UR4, URZ, 0x1, UR6 ;  /* 0x00000001ff047899 */ /* 0x000fe20008011606 */
[----:B------:R-:W-:-:S05]  /*0220*/  HFMA2 R8, -RZ, RZ, 0, 0 ;  /* 0x00000000ff087431 */ /* 0x000fca00000001ff */
[----:B------:R-:W-:-:S07]  /*0230*/  IMAD.U32 R7, RZ, RZ, UR4 ;  /* 0x00000004ff077e24 */ /* 0x000fce000f8e00ff */
.L_x_1:
[----:B------:R-:W-:Y:S02]  /*0240*/  ISETP.GT.U32.AND P0, PT, R7, R0, PT ;  /* 0x000000000700720c */ /* 0x000fe40003f04070 */
[----:B------:R-:W-:Y:S02]  /*0250*/  SHF.R.U32.HI R6, RZ, 0x1, R8 ;  /* 0x00000001ff067819 */ /* 0x000fe40000011608 */
[----:B------:R-:W-:-:S13]  /*0260*/  ISETP.GT.U32.AND.EX P0, PT, R8, RZ, PT, P0 ;  /* 0x000000ff0800720c */ /* 0x000fda0003f04100 */
[----:B------:R-:W-:Y:S01]  /*0270*/  @P0 LEA R3, R7, R2, 0x2 ;  /* 0x0000000207030211 */ /* 0x000fe200078e10ff */
[----:B------:R-:W-:Y:S05]  /*0280*/  @P0 LDS R4, [R2] ;  /* 0x0000000002040984 */ /* 0x000fea0000000800 */
[----:B------:R-:W0:Y:S02]  /*0290*/  @P0 LDS R3, [R3] ;  /* 0x0000000003030984 */ /* 0x000e240000000800 */
[----:B0-----:R-:W-:Y:S01]  /*02a0*/  @P0 FADD R5, R3, R4 ;  /* 0x0000000403050221 */ /* 0x001fe20000000000 */
[----:B------:R-:W-:-:S04]  /*02b0*/  SHF.R.U64 R4, R7, 0x1, R8 ;  /* 0x0000000107047819 */ /* 0x000fc80000001208 */
[----:B------:R1:W-:Y:S01]  /*02c0*/  @P0 STS [R2], R5 ;  /* 0x0000000502000388 */ /* 0x0003e20000000800 */
[----:B------:R-:W-:Y:S01]  /*02d0*/  BAR.SYNC.DEFER_BLOCKING 0x0 ;  /* 0x0000000000007b1d */ /* 0x000fe20000010000 */
[----:B------:R-:W-:Y:S02]  /*02e0*/  ISETP.GT.U32.AND P0, PT, R7, 0x41, PT ;  /* 0x000000410700780c */ /* 0x000fe40003f04070 */
[----:B------:R-:W-:Y:S02]  /*02f0*/  MOV R7, R4 ;  /* 0x0000000400077202 */ /* 0x000fe40000000f00 */
[----:B------:R-:W-:Y:S01]  /*0300*/  ISETP.GT.U32.AND.EX P0, PT, R8, RZ, PT, P0 ;  /* 0x000000ff0800720c */ /* 0x000fe20003f04100 */
[----:B------:R-:W-:-:S12]  /*0310*/  IMAD.MOV.U32 R8, RZ, RZ, R6 ;  /* 0x000000ffff087224 */ /* 0x000fd800078e0006 */
[----:B-1----:R-:W-:Y:S05]  /*0320*/  @P0 BRA `(.L_x_1) ;  /* 0xfffffffc00c40947 */ /* 0x002fea000383ffff */
.L_x_0:
[----:B------:R-:W-:Y:S05]  /*0330*/  @P1 EXIT ;  /* 0x000000000000194d */ /* 0x000fea0003800000 */
[----:B------:R-:W-:Y:S01]  /*0340*/  LDS R3, [R2+0x80] ;  /* 0x0000800002037984 */ /* 0x000fe20000000800 */
[----:B------:R-:W-:-:S03]  /*0350*/  ISETP.NE.AND P0, PT, R0, RZ, PT ;  /* 0x000000ff0000720c */ /* 0x000fc60003f05270 */
[----:B------:R-:W1:Y:S02]  /*0360*/  LDS R4, [R2] ;  /* 0x0000000002047984 */ /* 0x000e640000000800 */
[----:B-1----:R-:W-:-:S05]  /*0370*/  FADD R3, R3, R4 ;  /* 0x0000000403037221 */ /* 0x002fca0000000000 */
[----:B------:R-:W-:Y:S04]  /*0380*/  STS [R2], R3 ;  /* 0x0000000302007388 */ /* 0x000fe80000000800 */
[----:B------:R-:W-:Y:S04]  /*0390*/  LDS R4, [R2+0x40] ;  /* 0x0000400002047984 */ /* 0x000fe80000000800 */
[----:B0-----:R-:W0:Y:S02]  /*03a0*/  LDS R5, [R2] ;  /* 0x0000000002057984 */ /* 0x001e240000000800 */
[----:B0-----:R-:W-:-:S05]  /*03b0*/  FADD R5, R4, R5 ;  /* 0x0000000504057221 */ /* 0x001fca0000000000 */
[----:B------:R-:W-:Y:S04]  /*03c0*/  STS [R2], R5 ;  /* 0x0000000502007388 */ /* 0x000fe80000000800 */
[----:B------:R-:W-:Y:S04]  /*03d0*/  LDS R4, [R2+0x20] ;  /* 0x0000200002047984 */ /* 0x000fe80000000800 */
[----:B------:R-:W0:Y:S02]  /*03e0*/  LDS R7, [R2] ;  /* 0x0000000002077984 */ /* 0x000e240000000800 */
        /* <DEDUP_REMOVED lines=13> */
[----:B------:R0:W-:Y:S01]  /*04c0*/  STS [R2], R5 ;  /* 0x0000000502007388 */ /* 0x0001e20000000800 */
[----:B------:R-:W-:Y:S05]  /*04d0*/  @P0 EXIT ;  /* 0x000000000000094d */ /* 0x000fea0003800000 */
[----:B------:R-:W1:Y:S01]  /*04e0*/  S2UR UR5, SR_CgaCtaId ;  /* 0x00000000000579c3 */ /* 0x000e620000008800 */
[----:B------:R-:W-:Y:S02]  /*04f0*/  UMOV UR4, 0x400 ;  /* 0x0000040000047882 */ /* 0x000fe40000000000 */
[----:B-1----:R-:W-:-:S09]  /*0500*/  ULEA UR4, UR5, UR4, 0x18 ;  /* 0x0000000405047291 */ /* 0x002fd2000f8ec0ff */
[----:B0-----:R-:W0:Y:S02]  /*0510*/  LDS R5, [UR4] ;  /* 0x00000004ff057984 */ /* 0x001e240008000800 */
[----:B------:R-:W1:Y:S02]  /*0520*/  LDCU.64 UR4, c[0x0][0x398] ;  /* 0x00007300ff0477ac */ /* 0x000e640008000a00 */
[----:B-1----:R-:W-:-:S04]  /*0530*/  ULEA UR4, UP0, UR7, UR4, 0x2 ;  /* 0x0000000407047291 */ /* 0x002fc8000f8010ff */
[----:B------:R-:W-:Y:S02]  /*0540*/  ULEA.HI.X UR5, UR7, UR5, URZ, 0x2, UP0 ;  /* 0x0000000507057291 */ /* 0x000fe400080f14ff */
[----:B------:R-:W-:-:S04]  /*0550*/  IMAD.U32 R2, RZ, RZ, UR4 ;  /* 0x00000004ff027e24 */ /* 0x000fc8000f8e00ff */
[----:B------:R-:W-:-:S05]  /*0560*/  MOV R3, UR5 ;  /* 0x0000000500037c02 */ /* 0x000fca0008000f00 */
[----:B0-----:R-:W-:Y:S01]  /*0570*/  REDG.E.ADD.F32.FTZ.RN.STRONG.GPU desc[UR8][R2.64], R5 ;  /* 0x00000005020079a6 */ /* 0x001fe2000c12f308 */
[----:B------:R-:W-:Y:S05]  /*0580*/  EXIT ;  /* 0x000000000000794d */ /* 0x000fea0003800000 */
.L_x_2:
[----:B------:R-:W-:-:S00]  /*0590*/  BRA `(.L_x_2) ;  /* 0xfffffffc00fc7947 */ /* 0x000fc0000383ffff */
[----:B------:R-:W-:-:S00]  /*05a0*/  NOP ;  /* 0x0000000000007918 */ /* 0x000fc00000000000 */
        /* <DEDUP_REMOVED lines=13> */
.L_x_3:


//--------------------- .nv.shared._Z15reduceAddKernelmmPKfPf --------------------------
	.section	.nv.shared._Z15reduceAddKernelmmPKfPf,"aw",@nobits
	.sectionflags	@""
	.align	16
	.zero		1024


//--------------------- .nv.shared.reserved.0     --------------------------
	.section	.nv.shared.reserved.0,"aw",@nobits
	.weak		__nv_reservedSMEM_offset_0_alias
	.size		__nv_reservedSMEM_offset_0_alias, 0, 64
	.other		__nv_reservedSMEM_offset_0_alias,@"STO_CUDA_RESERVED_SHARED STV_DEFAULT"
__nv_reservedSMEM_offset_0_alias:
	.zero		0
	.zero		64


//--------------------- .nv.constant0._Z15reduceAddKernelmmPKfPf --------------------------
	.section	.nv.constant0._Z15reduceAddKernelmmPKfPf,"a",@progbits
	.sectionflags	@""
	.align	4
.nv.constant0._Z15reduceAddKernelmmPKfPf:
	.zero		928


//--------------------- SYMBOLS --------------------------

	.type		.nv.reservedSmem.offset0,@object
	.size		.nv.reservedSmem.offset0,0x4
	.type		.nv.reservedSmem.cap,@object
	.size		.nv.reservedSmem.cap,0x4
